//
// Generated by NVIDIA NVVM Compiler
//
// Compiler Build ID: CL-36424714
// Cuda compilation tools, release 13.0, V13.0.88
// Based on NVVM 20.0.0
//

.version 9.0
.target sm_100
.address_size 64

	// .globl	_Z8playTurnPhS_s

.visible .entry _Z8playTurnPhS_s(
	.param .u64 .ptr .align 1 _Z8playTurnPhS_s_param_0,
	.param .u64 .ptr .align 1 _Z8playTurnPhS_s_param_1,
	.param .u16 _Z8playTurnPhS_s_param_2
)
{
	.reg .pred 	%p<8>;
	.reg .b16 	%rs<16>;
	.reg .b32 	%r<37>;
	.reg .b64 	%rd<25>;

	ld.param.u64 	%rd3, [_Z8playTurnPhS_s_param_0];
	ld.param.u64 	%rd2, [_Z8playTurnPhS_s_param_1];
	ld.param.u16 	%rs3, [_Z8playTurnPhS_s_param_2];
	cvta.to.global.u64 	%rd1, %rd3;
	mov.u32 	%r1, %tid.x;
	mov.u32 	%r2, %tid.y;
	cvt.s32.s16 	%r3, %rs3;
	add.s32 	%r4, %r1, %r3;
	add.s32 	%r5, %r4, -1;
	rem.s32 	%r6, %r5, %r3;
	cvt.u16.u32 	%rs4, %r1;
	add.s16 	%rs5, %rs4, 1;
	rem.s16 	%rs6, %rs5, %rs3;
	cvt.u32.u16 	%r7, %rs6;
	cvt.u16.u32 	%rs7, %r2;
	add.s16 	%rs8, %rs7, 1;
	rem.s16 	%rs9, %rs8, %rs3;
	add.s32 	%r8, %r2, %r3;
	add.s32 	%r9, %r8, -1;
	rem.s32 	%r10, %r9, %r3;
	mul.lo.s16 	%rs10, %rs3, %rs7;
	mul.lo.s16 	%rs11, %rs9, %rs3;
	cvt.u16.u32 	%rs12, %r10;
	mul.lo.s16 	%rs13, %rs3, %rs12;
	add.s16 	%rs1, %rs10, %rs4;
	cvt.s32.s16 	%r11, %rs11;
	add.s32 	%r12, %r6, %r11;
	cvt.s64.s32 	%rd4, %r12;
	add.s64 	%rd5, %rd1, %rd4;
	ld.global.u8 	%r13, [%rd5];
	add.s32 	%r14, %r1, %r11;
	cvt.s64.s32 	%rd6, %r14;
	add.s64 	%rd7, %rd1, %rd6;
	ld.global.u8 	%r15, [%rd7];
	add.s32 	%r16, %r15, %r13;
	add.s32 	%r17, %r11, %r7;
	cvt.s64.s32 	%rd8, %r17;
	add.s64 	%rd9, %rd1, %rd8;
	ld.global.u8 	%r18, [%rd9];
	add.s32 	%r19, %r16, %r18;
	cvt.s32.s16 	%r20, %rs10;
	add.s32 	%r21, %r6, %r20;
	cvt.s64.s32 	%rd10, %r21;
	add.s64 	%rd11, %rd1, %rd10;
	ld.global.u8 	%r22, [%rd11];
	add.s32 	%r23, %r19, %r22;
	add.s32 	%r24, %r7, %r20;
	cvt.s64.s32 	%rd12, %r24;
	add.s64 	%rd13, %rd1, %rd12;
	ld.global.u8 	%r25, [%rd13];
	add.s32 	%r26, %r23, %r25;
	cvt.s32.s16 	%r27, %rs13;
	add.s32 	%r28, %r6, %r27;
	cvt.s64.s32 	%rd14, %r28;
	add.s64 	%rd15, %rd1, %rd14;
	ld.global.u8 	%r29, [%rd15];
	add.s32 	%r30, %r26, %r29;
	add.s32 	%r31, %r1, %r27;
	cvt.s64.s32 	%rd16, %r31;
	add.s64 	%rd17, %rd1, %rd16;
	ld.global.u8 	%r32, [%rd17];
	add.s32 	%r33, %r30, %r32;
	add.s32 	%r34, %r27, %r7;
	cvt.s64.s32 	%rd18, %r34;
	add.s64 	%rd19, %rd1, %rd18;
	ld.global.u8 	%r35, [%rd19];
	add.s32 	%r36, %r33, %r35;
	cvt.u16.u32 	%rs2, %r36;
	mov.pred 	%p7, -1;
	setp.eq.s16 	%p4, %rs2, 3;
	@%p4 bra 	$L__BB0_4;
	setp.ne.s16 	%p5, %rs2, 2;
	@%p5 bra 	$L__BB0_3;
	cvt.s64.s16 	%rd20, %rs1;
	add.s64 	%rd21, %rd1, %rd20;
	ld.global.u8 	%rs14, [%rd21];
	setp.ne.s16 	%p7, %rs14, 0;
	bra.uni 	$L__BB0_4;
$L__BB0_3:
	mov.pred 	%p7, 0;
$L__BB0_4:
	cvta.to.global.u64 	%rd22, %rd2;
	selp.u16 	%rs15, 1, 0, %p7;
	cvt.s64.s16 	%rd23, %rs1;
	add.s64 	%rd24, %rd22, %rd23;
	st.global.u8 	[%rd24], %rs15;
	ret;

}
	// .globl	_Z16simpleLifeKernelPKhPhj
.visible .entry _Z16simpleLifeKernelPKhPhj(
	.param .u64 .ptr .align 1 _Z16simpleLifeKernelPKhPhj_param_0,
	.param .u64 .ptr .align 1 _Z16simpleLifeKernelPKhPhj_param_1,
	.param .u32 _Z16simpleLifeKernelPKhPhj_param_2
)
{
	.reg .pred 	%p<11>;
	.reg .b16 	%rs<3>;
	.reg .b32 	%r<49>;
	.reg .b64 	%rd<25>;

	ld.param.u64 	%rd4, [_Z16simpleLifeKernelPKhPhj_param_0];
	ld.param.u64 	%rd3, [_Z16simpleLifeKernelPKhPhj_param_1];
	ld.param.u32 	%r9, [_Z16simpleLifeKernelPKhPhj_param_2];
	cvta.to.global.u64 	%rd1, %rd4;
	mul.lo.s32 	%r1, %r9, %r9;
	mov.u32 	%r10, %ctaid.x;
	mov.u32 	%r2, %ntid.x;
	shl.b32 	%r11, %r10, 8;
	shr.s32 	%r12, %r11, 8;
	mov.u32 	%r13, %tid.x;
	mad.lo.s32 	%r48, %r12, %r2, %r13;
	setp.ge.u32 	%p3, %r48, %r1;
	@%p3 bra 	$L__BB1_7;
	add.s32 	%r4, %r9, -1;
	sub.s32 	%r5, %r1, %r9;
	mov.u32 	%r14, %nctaid.x;
	mul.lo.s32 	%r6, %r2, %r14;
	cvta.to.global.u64 	%rd2, %rd3;
$L__BB1_2:
	rem.u32 	%r16, %r48, %r9;
	sub.s32 	%r17, %r48, %r16;
	add.s32 	%r18, %r4, %r16;
	rem.u32 	%r19, %r18, %r9;
	add.s32 	%r20, %r16, 1;
	setp.eq.s32 	%p5, %r20, %r9;
	selp.b32 	%r21, 0, %r20, %p5;
	add.s32 	%r22, %r5, %r17;
	rem.u32 	%r23, %r22, %r1;
	add.s32 	%r24, %r17, %r9;
	rem.u32 	%r25, %r24, %r1;
	add.s32 	%r26, %r23, %r19;
	cvt.u64.u32 	%rd5, %r26;
	add.s64 	%rd6, %rd1, %rd5;
	ld.global.u8 	%r27, [%rd6];
	add.s32 	%r28, %r23, %r16;
	cvt.u64.u32 	%rd7, %r28;
	add.s64 	%rd8, %rd1, %rd7;
	ld.global.u8 	%r29, [%rd8];
	add.s32 	%r30, %r29, %r27;
	add.s32 	%r31, %r21, %r23;
	cvt.u64.u32 	%rd9, %r31;
	add.s64 	%rd10, %rd1, %rd9;
	ld.global.u8 	%r32, [%rd10];
	add.s32 	%r33, %r30, %r32;
	add.s32 	%r34, %r19, %r17;
	cvt.u64.u32 	%rd11, %r34;
	add.s64 	%rd12, %rd1, %rd11;
	ld.global.u8 	%r35, [%rd12];
	add.s32 	%r36, %r33, %r35;
	add.s32 	%r37, %r21, %r17;
	cvt.u64.u32 	%rd13, %r37;
	add.s64 	%rd14, %rd1, %rd13;
	ld.global.u8 	%r38, [%rd14];
	add.s32 	%r39, %r36, %r38;
	add.s32 	%r40, %r25, %r19;
	cvt.u64.u32 	%rd15, %r40;
	add.s64 	%rd16, %rd1, %rd15;
	ld.global.u8 	%r41, [%rd16];
	add.s32 	%r42, %r39, %r41;
	add.s32 	%r43, %r25, %r16;
	cvt.u64.u32 	%rd17, %r43;
	add.s64 	%rd18, %rd1, %rd17;
	ld.global.u8 	%r44, [%rd18];
	add.s32 	%r45, %r42, %r44;
	add.s32 	%r46, %r21, %r25;
	cvt.u64.u32 	%rd19, %r46;
	add.s64 	%rd20, %rd1, %rd19;
	ld.global.u8 	%r47, [%rd20];
	add.s32 	%r15, %r45, %r47;
	mov.pred 	%p10, -1;
	setp.eq.s32 	%p6, %r15, 3;
	@%p6 bra 	$L__BB1_6;
	setp.ne.s32 	%p7, %r15, 2;
	@%p7 bra 	$L__BB1_5;
	cvt.u64.u32 	%rd21, %r48;
	add.s64 	%rd22, %rd1, %rd21;
	ld.global.u8 	%rs1, [%rd22];
	setp.ne.s16 	%p10, %rs1, 0;
	bra.uni 	$L__BB1_6;
$L__BB1_5:
	mov.pred 	%p10, 0;
$L__BB1_6:
	selp.u16 	%rs2, 1, 0, %p10;
	cvt.u64.u32 	%rd23, %r48;
	add.s64 	%rd24, %rd2, %rd23;
	st.global.u8 	[%rd24], %rs2;
	add.s32 	%r48, %r48, %r6;
	setp.lt.u32 	%p9, %r48, %r1;
	@%p9 bra 	$L__BB1_2;
$L__BB1_7:
	ret;

}


// ===== COMPILED SASS (sm_100) =====

	.target	sm_100

	.elftype	@"ET_EXEC"


//--------------------- .note.nv.tkinfo           --------------------------
	.section	.note.nv.tkinfo,"",@"SHT_NOTE"
	.sectionflags	@"SHF_NOTE_NV_TKINFO"
	.tkinfo
        /*0018*/ 	.word	0x00000002
        /*0030*/ 	.string	""
        /*0030*/ 	.string	"ptxas"
        /*0030*/ 	.string	"Cuda compilation tools, release 13.0, V13.0.88"
        /*0030*/ 	.string	"Build cuda_13.0.r13.0/compiler.36424714_0"
        /*0030*/ 	.string	"-arch sm_100 -m 64 "



//--------------------- .note.nv.cuinfo           --------------------------
	.section	.note.nv.cuinfo,"",@"SHT_NOTE"
	.sectionflags	@"SHF_NOTE_NV_CUINFO"
        /*0018*/ 	.short	0x0002
        /*001a*/ 	.short	0x0064
        /*001c*/ 	.short	0x0082
	.zero		2


//--------------------- .nv.info                  --------------------------
	.section	.nv.info,"",@"SHT_CUDA_INFO"
	.align	4


	//----- nvinfo : EIATTR_REGCOUNT
	.align		4
        /*0000*/ 	.byte	0x04, 0x2f
        /*0002*/ 	.short	(.L_1 - .L_0)
	.align		4
.L_0:
        /*0004*/ 	.word	index@(_Z8playTurnPhS_s)
        /*0008*/ 	.word	0x00000016


	//----- nvinfo : EIATTR_FRAME_SIZE
	.align		4
.L_1:
        /*000c*/ 	.byte	0x04, 0x11
        /*000e*/ 	.short	(.L_3 - .L_2)
	.align		4
.L_2:
        /*0010*/ 	.word	index@($__internal_0_$__cuda_sm20_rem_s16)
        /*0014*/ 	.word	0x00000000


	//----- nvinfo : EIATTR_FRAME_SIZE
	.align		4
.L_3:
        /*0018*/ 	.byte	0x04, 0x11
        /*001a*/ 	.short	(.L_5 - .L_4)
	.align		4
.L_4:
        /*001c*/ 	.word	index@(_Z8playTurnPhS_s)
        /*0020*/ 	.word	0x00000000


	//----- nvinfo : EIATTR_REGCOUNT
	.align		4
.L_5:
        /*0024*/ 	.byte	0x04, 0x2f
        /*0026*/ 	.short	(.L_7 - .L_6)
	.align		4
.L_6:
        /*0028*/ 	.word	index@(_Z16simpleLifeKernelPKhPhj)
        /*002c*/ 	.word	0x0000001e


	//----- nvinfo : EIATTR_FRAME_SIZE
	.align		4
.L_7:
        /*0030*/ 	.byte	0x04, 0x11
        /*0032*/ 	.short	(.L_9 - .L_8)
	.align		4
.L_8:
        /*0034*/ 	.word	index@(_Z16simpleLifeKernelPKhPhj)
        /*0038*/ 	.word	0x00000000


	//----- nvinfo : EIATTR_MIN_STACK_SIZE
	.align		4
.L_9:
        /*003c*/ 	.byte	0x04, 0x12
        /*003e*/ 	.short	(.L_11 - .L_10)
	.align		4
.L_10:
        /*0040*/ 	.word	index@(_Z16simpleLifeKernelPKhPhj)
        /*0044*/ 	.word	0x00000000


	//----- nvinfo : EIATTR_MIN_STACK_SIZE
	.align		4
.L_11:
        /*0048*/ 	.byte	0x04, 0x12
        /*004a*/ 	.short	(.L_13 - .L_12)
	.align		4
.L_12:
        /*004c*/ 	.word	index@(_Z8playTurnPhS_s)
        /*0050*/ 	.word	0x00000000
.L_13:


//--------------------- .nv.compat                --------------------------
	.section	.nv.compat,"",@"SHT_CUDA_COMPAT_INFO"
	.align	4
        /*0000*/ 	.byte	0x02, 0x09, 0x00, 0x00, 0x02, 0x02, 0x01, 0x00, 0x02, 0x05, 0x05, 0x00, 0x03, 0x07, 0x01, 0x01
        /*0010*/ 	.byte	0x02, 0x03, 0x00, 0x00, 0x02, 0x06, 0x01, 0x00, 0x04, 0x0b, 0x08, 0x00, 0x01, 0x00, 0x00, 0x00
        /*0020*/ 	.byte	0x00, 0x00, 0x00, 0x00


//--------------------- .nv.info._Z16simpleLifeKernelPKhPhj --------------------------
	.section	.nv.info._Z16simpleLifeKernelPKhPhj,"",@"SHT_CUDA_INFO"
	.sectionflags	@""
	.align	4


	//----- nvinfo : EIATTR_CUDA_API_VERSION
	.align		4
        /*0000*/ 	.byte	0x04, 0x37
        /*0002*/ 	.short	(.L_15 - .L_14)
.L_14:
        /*0004*/ 	.word	0x00000082


	//----- nvinfo : EIATTR_KPARAM_INFO
	.align		4
.L_15:
        /*0008*/ 	.byte	0x04, 0x17
        /*000a*/ 	.short	(.L_17 - .L_16)
.L_16:
        /*000c*/ 	.word	0x00000000
        /*0010*/ 	.short	0x0002
        /*0012*/ 	.short	0x0010
        /*0014*/ 	.byte	0x00, 0xf0, 0x11, 0x00


	//----- nvinfo : EIATTR_KPARAM_INFO
	.align		4
.L_17:
        /*0018*/ 	.byte	0x04, 0x17
        /*001a*/ 	.short	(.L_19 - .L_18)
.L_18:
        /*001c*/ 	.word	0x00000000
        /*0020*/ 	.short	0x0001
        /*0022*/ 	.short	0x0008
        /*0024*/ 	.byte	0x00, 0xf5, 0x21, 0x00


	//----- nvinfo : EIATTR_KPARAM_INFO
	.align		4
.L_19:
        /*0028*/ 	.byte	0x04, 0x17
        /*002a*/ 	.short	(.L_21 - .L_20)
.L_20:
        /*002c*/ 	.word	0x00000000
        /*0030*/ 	.short	0x0000
        /*0032*/ 	.short	0x0000
        /*0034*/ 	.byte	0x00, 0xf5, 0x21, 0x00


	//----- nvinfo : EIATTR_SPARSE_MMA_MASK
	.align		4
.L_21:
        /*0038*/ 	.byte	0x03, 0x50
        /*003a*/ 	.short	0x0000


	//----- nvinfo : EIATTR_MAXREG_COUNT
	.align		4
        /*003c*/ 	.byte	0x03, 0x1b
        /*003e*/ 	.short	0x00ff


	//----- nvinfo : EIATTR_MERCURY_ISA_VERSION
	.align		4
        /*0040*/ 	.byte	0x03, 0x5f
        /*0042*/ 	.short	0x0101


	//----- nvinfo : EIATTR_VRC_CTA_INIT_COUNT
	.align		4
        /*0044*/ 	.byte	0x02, 0x4a
	.zero		1
	.zero		1


	//----- nvinfo : EIATTR_EXIT_INSTR_OFFSETS
	.align		4
        /*0048*/ 	.byte	0x04, 0x1c
        /*004a*/ 	.short	(.L_23 - .L_22)


	//   ....[0]....
.L_22:
        /*004c*/ 	.word	0x000000a0


	//   ....[1]....
        /*0050*/ 	.word	0x00000850


	//----- nvinfo : EIATTR_CRS_STACK_SIZE
	.align		4
.L_23:
        /*0054*/ 	.byte	0x04, 0x1e
        /*0056*/ 	.short	(.L_25 - .L_24)
.L_24:
        /*0058*/ 	.word	0x00000000


	//----- nvinfo : EIATTR_CBANK_PARAM_SIZE
	.align		4
.L_25:
        /*005c*/ 	.byte	0x03, 0x19
        /*005e*/ 	.short	0x0014


	//----- nvinfo : EIATTR_PARAM_CBANK
	.align		4
        /*0060*/ 	.byte	0x04, 0x0a
        /*0062*/ 	.short	(.L_27 - .L_26)
	.align		4
.L_26:
        /*0064*/ 	.word	index@(.nv.constant0._Z16simpleLifeKernelPKhPhj)
        /*0068*/ 	.short	0x0380
        /*006a*/ 	.short	0x0014


	//----- nvinfo : EIATTR_SW_WAR
	.align		4
.L_27:
        /*006c*/ 	.byte	0x04, 0x36
        /*006e*/ 	.short	(.L_29 - .L_28)
.L_28:
        /*0070*/ 	.word	0x00000008
.L_29:


//--------------------- .nv.info._Z8playTurnPhS_s --------------------------
	.section	.nv.info._Z8playTurnPhS_s,"",@"SHT_CUDA_INFO"
	.sectionflags	@""
	.align	4


	//----- nvinfo : EIATTR_CUDA_API_VERSION
	.align		4
        /*0000*/ 	.byte	0x04, 0x37
        /*0002*/ 	.short	(.L_31 - .L_30)
.L_30:
        /*0004*/ 	.word	0x00000082


	//----- nvinfo : EIATTR_KPARAM_INFO
	.align		4
.L_31:
        /*0008*/ 	.byte	0x04, 0x17
        /*000a*/ 	.short	(.L_33 - .L_32)
.L_32:
        /*000c*/ 	.word	0x00000000
        /*0010*/ 	.short	0x0002
        /*0012*/ 	.short	0x0010
        /*0014*/ 	.byte	0x00, 0xf0, 0x09, 0x00


	//----- nvinfo : EIATTR_KPARAM_INFO
	.align		4
.L_33:
        /*0018*/ 	.byte	0x04, 0x17
        /*001a*/ 	.short	(.L_35 - .L_34)
.L_34:
        /*001c*/ 	.word	0x00000000
        /*0020*/ 	.short	0x0001
        /*0022*/ 	.short	0x0008
        /*0024*/ 	.byte	0x00, 0xf5, 0x21, 0x00


	//----- nvinfo : EIATTR_KPARAM_INFO
	.align		4
.L_35:
        /*0028*/ 	.byte	0x04, 0x17
        /*002a*/ 	.short	(.L_37 - .L_36)
.L_36:
        /*002c*/ 	.word	0x00000000
        /*0030*/ 	.short	0x0000
        /*0032*/ 	.short	0x0000
        /*0034*/ 	.byte	0x00, 0xf5, 0x21, 0x00


	//----- nvinfo : EIATTR_SPARSE_MMA_MASK
	.align		4
.L_37:
        /*0038*/ 	.byte	0x03, 0x50
        /*003a*/ 	.short	0x0000


	//----- nvinfo : EIATTR_MAXREG_COUNT
	.align		4
        /*003c*/ 	.byte	0x03, 0x1b
        /*003e*/ 	.short	0x00ff


	//----- nvinfo : EIATTR_MERCURY_ISA_VERSION
	.align		4
        /*0040*/ 	.byte	0x03, 0x5f
        /*0042*/ 	.short	0x0101


	//----- nvinfo : EIATTR_VRC_CTA_INIT_COUNT
	.align		4
        /*0044*/ 	.byte	0x02, 0x4a
	.zero		1
	.zero		1


	//----- nvinfo : EIATTR_EXIT_INSTR_OFFSETS
	.align		4
        /*0048*/ 	.byte	0x04, 0x1c
        /*004a*/ 	.short	(.L_39 - .L_38)


	//   ....[0]....
.L_38:
        /*004c*/ 	.word	0x000008a0


	//----- nvinfo : EIATTR_CRS_STACK_SIZE
	.align		4
.L_39:
        /*0050*/ 	.byte	0x04, 0x1e
        /*0052*/ 	.short	(.L_41 - .L_40)
.L_40:
        /*0054*/ 	.word	0x00000000


	//----- nvinfo : EIATTR_CBANK_PARAM_SIZE
	.align		4
.L_41:
        /*0058*/ 	.byte	0x03, 0x19
        /*005a*/ 	.short	0x0012


	//----- nvinfo : EIATTR_PARAM_CBANK
	.align		4
        /*005c*/ 	.byte	0x04, 0x0a
        /*005e*/ 	.short	(.L_43 - .L_42)
	.align		4
.L_42:
        /*0060*/ 	.word	index@(.nv.constant0._Z8playTurnPhS_s)
        /*0064*/ 	.short	0x0380
        /*0066*/ 	.short	0x0012


	//----- nvinfo : EIATTR_SW_WAR
	.align		4
.L_43:
        /*0068*/ 	.byte	0x04, 0x36
        /*006a*/ 	.short	(.L_45 - .L_44)
.L_44:
        /*006c*/ 	.word	0x00000008
.L_45:


//--------------------- .nv.callgraph             --------------------------
	.section	.nv.callgraph,"",@"SHT_CUDA_CALLGRAPH"
	.align	4
	.sectionentsize	8
	.align		4
        /*0000*/ 	.word	0x00000000
	.align		4
        /*0004*/ 	.word	0xffffffff
	.align		4
        /*0008*/ 	.word	0x00000000
	.align		4
        /*000c*/ 	.word	0xfffffffe
	.align		4
        /*0010*/ 	.word	0x00000000
	.align		4
        /*0014*/ 	.word	0xfffffffd
	.align		4
        /*0018*/ 	.word	0x00000000
	.align		4
        /*001c*/ 	.word	0xfffffffc


//--------------------- .text._Z16simpleLifeKernelPKhPhj --------------------------
	.section	.text._Z16simpleLifeKernelPKhPhj,"ax",@progbits
	.align	128
        .global         _Z16simpleLifeKernelPKhPhj
        .type           _Z16simpleLifeKernelPKhPhj,@function
        .size           _Z16simpleLifeKernelPKhPhj,(.L_x_10 - _Z16simpleLifeKernelPKhPhj)
        .other          _Z16simpleLifeKernelPKhPhj,@"STO_CUDA_ENTRY STV_DEFAULT"
_Z16simpleLifeKernelPKhPhj:
.text._Z16simpleLifeKernelPKhPhj:
[----:B------:R-:W-:Y:S08]  /*0000*/  LDC R1, c[0x0][0x37c] ;  /* 0x0000df00ff017b82 */ /* 0x000ff00000000800 */
[----:B------:R-:W0:Y:S01]  /*0010*/  S2UR UR4, SR_CTAID.X ;  /* 0x00000000000479c3 */ /* 0x000e220000002500 */
[----:B------:R-:W1:Y:S01]  /*0020*/  S2R R15, SR_TID.X ;  /* 0x00000000000f7919 */ /* 0x000e620000002100 */
[----:B------:R-:W2:Y:S06]  /*0030*/  LDCU UR7, c[0x0][0x390] ;  /* 0x00007200ff0777ac */ /* 0x000eac0008000800 */
[----:B------:R-:W1:Y:S01]  /*0040*/  LDC R18, c[0x0][0x360] ;  /* 0x0000d800ff127b82 */ /* 0x000e620000000800 */
[----:B--2---:R-:W-:-:S02]  /*0050*/  UIMAD UR5, UR7, UR7, URZ ;  /* 0x00000007070572a4 */ /* 0x004fc4000f8e02ff */
[----:B0-----:R-:W-:-:S04]  /*0060*/  USHF.L.U32 UR4, UR4, 0x8, URZ ;  /* 0x0000000804047899 */ /* 0x001fc800080006ff */
[----:B------:R-:W-:-:S06]  /*0070*/  USHF.R.S32.HI UR4, URZ, 0x8, UR4 ;  /* 0x00000008ff047899 */ /* 0x000fcc0008011404 */
[----:B-1----:R-:W-:-:S05]  /*0080*/  IMAD R15, R18, UR4, R15 ;  /* 0x00000004120f7c24 */ /* 0x002fca000f8e020f */
[----:B------:R-:W-:-:S13]  /*0090*/  ISETP.GE.U32.AND P0, PT, R15, UR5, PT ;  /* 0x000000050f007c0c */ /* 0x000fda000bf06070 */
[----:B------:R-:W-:Y:S05]  /*00a0*/  @P0 EXIT ;  /* 0x000000000000094d */ /* 0x000fea0003800000 */
[----:B------:R-:W0:Y:S01]  /*00b0*/  I2F.U32.RP R7, UR5 ;  /* 0x0000000500077d06 */ /* 0x000e220008209000 */
[----:B------:R-:W1:Y:S01]  /*00c0*/  LDC R0, c[0x0][0x390] ;  /* 0x0000e400ff007b82 */ /* 0x000e620000000800 */
[----:B------:R-:W2:Y:S01]  /*00d0*/  LDCU UR6, c[0x0][0x370] ;  /* 0x00006e00ff0677ac */ /* 0x000ea20008000800 */
[----:B------:R-:W-:Y:S01]  /*00e0*/  IMAD R9, RZ, RZ, -UR5 ;  /* 0x80000005ff097e24 */ /* 0x000fe2000f8e02ff */
[----:B------:R-:W-:Y:S02]  /*00f0*/  ISETP.NE.U32.AND P1, PT, RZ, UR7, PT ;  /* 0x00000007ff007c0c */ /* 0x000fe4000bf25070 */
[----:B------:R-:W-:Y:S01]  /*0100*/  ISETP.NE.U32.AND P2, PT, RZ, UR5, PT ;  /* 0x00000005ff007c0c */ /* 0x000fe2000bf45070 */
[----:B------:R-:W3:Y:S01]  /*0110*/  LDCU.64 UR8, c[0x0][0x358] ;  /* 0x00006b00ff0877ac */ /* 0x000ee20008000a00 */
[----:B------:R-:W4:Y:S01]  /*0120*/  I2F.U32.RP R6, UR7 ;  /* 0x0000000700067d06 */ /* 0x000f220008209000 */
[----:B------:R-:W1:Y:S01]  /*0130*/  LDC.64 R2, c[0x0][0x380] ;  /* 0x0000e000ff027b82 */ /* 0x000e620000000a00 */
[----:B------:R-:W-:Y:S01]  /*0140*/  LOP3.LUT R14, RZ, UR7, RZ, 0x33, !PT ;  /* 0x00000007ff0e7c12 */ /* 0x000fe2000f8e33ff */
[----:B------:R-:W1:Y:S01]  /*0150*/  LDCU.64 UR10, c[0x0][0x388] ;  /* 0x00007100ff0a77ac */ /* 0x000e620008000a00 */
[----:B------:R-:W-:Y:S01]  /*0160*/  LOP3.LUT R16, RZ, UR5, RZ, 0x33, !PT ;  /* 0x00000005ff107c12 */ /* 0x000fe2000f8e33ff */
[----:B------:R-:W-:-:S03]  /*0170*/  UIADD3 UR4, UPT, UPT, UR5, -UR7, URZ ;  /* 0x8000000705047290 */ /* 0x000fc6000fffe0ff */
[----:B0-----:R-:W0:Y:S01]  /*0180*/  MUFU.RCP R7, R7 ;  /* 0x0000000700077308 */ /* 0x001e220000001000 */
[----:B--2---:R-:W-:-:S07]  /*0190*/  IMAD R18, R18, UR6, RZ ;  /* 0x0000000612127c24 */ /* 0x004fce000f8e02ff */
[----:B----4-:R-:W2:Y:S01]  /*01a0*/  MUFU.RCP R6, R6 ;  /* 0x0000000600067308 */ /* 0x010ea20000001000 */
[----:B0-----:R-:W-:-:S07]  /*01b0*/  VIADD R12, R7, 0xffffffe ;  /* 0x0ffffffe070c7836 */ /* 0x001fce0000000000 */
[----:B------:R0:W4:Y:S01]  /*01c0*/  F2I.FTZ.U32.TRUNC.NTZ R13, R12 ;  /* 0x0000000c000d7305 */ /* 0x000122000021f000 */
[----:B--2---:R-:W-:-:S07]  /*01d0*/  VIADD R4, R6, 0xffffffe ;  /* 0x0ffffffe06047836 */ /* 0x004fce0000000000 */
[----:B------:R-:W2:Y:S01]  /*01e0*/  F2I.FTZ.U32.TRUNC.NTZ R5, R4 ;  /* 0x0000000400057305 */ /* 0x000ea2000021f000 */
[----:B0-----:R-:W-:Y:S02]  /*01f0*/  HFMA2 R12, -RZ, RZ, 0, 0 ;  /* 0x00000000ff0c7431 */ /* 0x001fe400000001ff */
[----:B----4-:R-:W-:-:S04]  /*0200*/  IMAD R7, R9, R13, RZ ;  /* 0x0000000d09077224 */ /* 0x010fc800078e02ff */
[----:B------:R-:W-:-:S04]  /*0210*/  IMAD.HI.U32 R12, R13, R7, R12 ;  /* 0x000000070d0c7227 */ /* 0x000fc800078e000c */
[----:B--2---:R-:W-:-:S04]  /*0220*/  IMAD.MOV R4, RZ, RZ, -R5 ;  /* 0x000000ffff047224 */ /* 0x004fc800078e0a05 */
[----:B------:R-:W-:Y:S02]  /*0230*/  IMAD R13, R4, UR7, RZ ;  /* 0x00000007040d7c24 */ /* 0x000fe4000f8e02ff */
[----:B------:R-:W-:-:S04]  /*0240*/  IMAD.MOV.U32 R4, RZ, RZ, RZ ;  /* 0x000000ffff047224 */ /* 0x000fc800078e00ff */
[----:B-1-3--:R-:W-:-:S07]  /*0250*/  IMAD.HI.U32 R13, R5, R13, R4 ;  /* 0x0000000d050d7227 */ /* 0x00afce00078e0004 */
.L_x_3:
[----:B0-----:R-:W-:-:S04]  /*0260*/  IMAD.HI.U32 R4, R13, R15, RZ ;  /* 0x0000000f0d047227 */ /* 0x001fc800078e00ff */
[----:B------:R-:W-:-:S04]  /*0270*/  IMAD.MOV R4, RZ, RZ, -R4 ;  /* 0x000000ffff047224 */ /* 0x000fc800078e0a04 */
[----:B------:R-:W-:-:S05]  /*0280*/  IMAD R7, R0, R4, R15 ;  /* 0x0000000400077224 */ /* 0x000fca00078e020f */
[----:B------:R-:W-:-:S13]  /*0290*/  ISETP.GE.U32.AND P0, PT, R7, R0, PT ;  /* 0x000000000700720c */ /* 0x000fda0003f06070 */
[----:B------:R-:W-:-:S05]  /*02a0*/  @P0 IMAD.IADD R7, R7, 0x1, -R0 ;  /* 0x0000000107070824 */ /* 0x000fca00078e0a00 */
[----:B------:R-:W-:-:S13]  /*02b0*/  ISETP.GE.U32.AND P0, PT, R7, R0, PT ;  /* 0x000000000700720c */ /* 0x000fda0003f06070 */
[----:B------:R-:W-:-:S05]  /*02c0*/  @P0 IMAD.IADD R7, R7, 0x1, -R0 ;  /* 0x0000000107070824 */ /* 0x000fca00078e0a00 */
[----:B------:R-:W-:-:S04]  /*02d0*/  SEL R7, R14, R7, !P1 ;  /* 0x000000070e077207 */ /* 0x000fc80004800000 */
[C---:B------:R-:W-:Y:S02]  /*02e0*/  IADD3 R11, PT, PT, -R7.reuse, R15, RZ ;  /* 0x0000000f070b7210 */ /* 0x040fe40007ffe1ff */
[----:B------:R-:W-:-:S03]  /*02f0*/  IADD3 R4, PT, PT, R7, -0x1, R0 ;  /* 0xffffffff07047810 */ /* 0x000fc60007ffe000 */
[----:B------:R-:W-:Y:S02]  /*0300*/  VIADD R17, R11, UR4 ;  /* 0x000000040b117c36 */ /* 0x000fe40008000000 */
[----:B------:R-:W-:-:S04]  /*0310*/  IMAD.HI.U32 R5, R13, R4, RZ ;  /* 0x000000040d057227 */ /* 0x000fc800078e00ff */
[----:B------:R-:W-:-:S04]  /*0320*/  IMAD.HI.U32 R6, R12, R17, RZ ;  /* 0x000000110c067227 */ /* 0x000fc800078e00ff */
[----:B------:R-:W-:Y:S02]  /*0330*/  IMAD.IADD R19, R11, 0x1, R0 ;  /* 0x000000010b137824 */ /* 0x000fe400078e0200 */
[----:B------:R-:W-:Y:S02]  /*0340*/  IMAD.MOV R9, RZ, RZ, -R5 ;  /* 0x000000ffff097224 */ /* 0x000fe400078e0a05 */
[----:B------:R-:W-:Y:S02]  /*0350*/  IMAD.MOV R6, RZ, RZ, -R6 ;  /* 0x000000ffff067224 */ /* 0x000fe400078e0a06 */
[----:B------:R-:W-:-:S04]  /*0360*/  IMAD.HI.U32 R5, R12, R19, RZ ;  /* 0x000000130c057227 */ /* 0x000fc800078e00ff */
[----:B------:R-:W-:Y:S01]  /*0370*/  IMAD R9, R0, R9, R4 ;  /* 0x0000000900097224 */ /* 0x000fe200078e0204 */
[----:B------:R-:W-:Y:S01]  /*0380*/  IADD3 R4, PT, PT, -R5, RZ, RZ ;  /* 0x000000ff05047210 */ /* 0x000fe20007ffe1ff */
[----:B------:R-:W-:Y:S02]  /*0390*/  IMAD R17, R6, UR5, R17 ;  /* 0x0000000506117c24 */ /* 0x000fe4000f8e0211 */
[----:B------:R-:W-:Y:S01]  /*03a0*/  VIADD R5, R7, 0x1 ;  /* 0x0000000107057836 */ /* 0x000fe20000000000 */
[-C--:B------:R-:W-:Y:S01]  /*03b0*/  ISETP.GE.U32.AND P3, PT, R9, R0.reuse, PT ;  /* 0x000000000900720c */ /* 0x080fe20003f66070 */
[----:B------:R-:W-:Y:S01]  /*03c0*/  IMAD R19, R4, UR5, R19 ;  /* 0x0000000504137c24 */ /* 0x000fe2000f8e0213 */
[----:B------:R-:W-:Y:S02]  /*03d0*/  ISETP.GE.U32.AND P4, PT, R17, UR5, PT ;  /* 0x0000000511007c0c */ /* 0x000fe4000bf86070 */
[----:B------:R-:W-:Y:S02]  /*03e0*/  ISETP.NE.AND P5, PT, R5, R0, PT ;  /* 0x000000000500720c */ /* 0x000fe40003fa5270 */
[----:B------:R-:W-:-:S02]  /*03f0*/  ISETP.GE.U32.AND P0, PT, R19, UR5, PT ;  /* 0x0000000513007c0c */ /* 0x000fc4000bf06070 */
[----:B------:R-:W-:-:S04]  /*0400*/  SEL R10, R5, RZ, P5 ;  /* 0x000000ff050a7207 */ /* 0x000fc80002800000 */
[----:B------:R-:W-:Y:S01]  /*0410*/  IADD3 R5, PT, PT, R11, R10, RZ ;  /* 0x0000000a0b057210 */ /* 0x000fe20007ffe0ff */
[----:B------:R-:W-:Y:S02]  /*0420*/  @P3 IMAD.IADD R9, R9, 0x1, -R0 ;  /* 0x0000000109093824 */ /* 0x000fe400078e0a00 */
[----:B------:R-:W-:Y:S01]  /*0430*/  @P4 VIADD R17, R17, -UR5 ;  /* 0x8000000511114c36 */ /* 0x000fe20008000000 */
[----:B------:R-:W-:Y:S02]  /*0440*/  IADD3 R4, P5, PT, R5, R2, RZ ;  /* 0x0000000205047210 */ /* 0x000fe40007fbe0ff */
[----:B------:R-:W-:Y:S01]  /*0450*/  ISETP.GE.U32.AND P4, PT, R9, R0, PT ;  /* 0x000000000900720c */ /* 0x000fe20003f86070 */
[----:B------:R-:W-:Y:S01]  /*0460*/  @P0 VIADD R19, R19, -UR5 ;  /* 0x8000000513130c36 */ /* 0x000fe20008000000 */
[----:B------:R-:W-:Y:S01]  /*0470*/  ISETP.GE.U32.AND P3, PT, R17, UR5, PT ;  /* 0x0000000511007c0c */ /* 0x000fe2000bf66070 */
[----:B------:R-:W-:-:S03]  /*0480*/  IMAD.X R5, RZ, RZ, R3, P5 ;  /* 0x000000ffff057224 */ /* 0x000fc600028e0603 */
[----:B------:R-:W-:-:S07]  /*0490*/  ISETP.GE.U32.AND P0, PT, R19, UR5, PT ;  /* 0x0000000513007c0c */ /* 0x000fce000bf06070 */
[----:B------:R-:W-:Y:S02]  /*04a0*/  @P4 IMAD.IADD R9, R9, 0x1, -R0 ;  /* 0x0000000109094824 */ /* 0x000fe400078e0a00 */
[----:B------:R-:W-:-:S03]  /*04b0*/  @P3 VIADD R17, R17, -UR5 ;  /* 0x8000000511113c36 */ /* 0x000fc60008000000 */
[----:B------:R-:W-:Y:S02]  /*04c0*/  SEL R6, R14, R9, !P1 ;  /* 0x000000090e067207 */ /* 0x000fe40004800000 */
[----:B------:R-:W-:Y:S02]  /*04d0*/  SEL R9, R16, R17, !P2 ;  /* 0x0000001110097207 */ /* 0x000fe40005000000 */
[----:B------:R-:W-:Y:S01]  /*04e0*/  @P0 IADD3 R19, PT, PT, R19, -UR5, RZ ;  /* 0x8000000513130c10 */ /* 0x000fe2000fffe0ff */
[----:B------:R-:W-:Y:S01]  /*04f0*/  IMAD.IADD R11, R11, 0x1, R6 ;  /* 0x000000010b0b7824 */ /* 0x000fe200078e0206 */
[----:B------:R0:W2:Y:S01]  /*0500*/  LDG.E.U8 R17, desc[UR8][R4.64] ;  /* 0x0000000804117981 */ /* 0x0000a2000c1e1100 */
[--C-:B------:R-:W-:Y:S01]  /*0510*/  IMAD.IADD R21, R6, 0x1, R9.reuse ;  /* 0x0000000106157824 */ /* 0x100fe200078e0209 */
[----:B------:R-:W-:Y:S01]  /*0520*/  SEL R19, R16, R19, !P2 ;  /* 0x0000001310137207 */ /* 0x000fe20005000000 */
[----:B------:R-:W-:-:S03]  /*0530*/  IMAD.IADD R23, R7, 0x1, R9 ;  /* 0x0000000107177824 */ /* 0x000fc600078e0209 */
[-C--:B------:R-:W-:Y:S01]  /*0540*/  IADD3 R8, P0, PT, R21, R2.reuse, RZ ;  /* 0x0000000215087210 */ /* 0x080fe20007f1e0ff */
[----:B------:R-:W-:Y:S01]  /*0550*/  IMAD.IADD R27, R6, 0x1, R19 ;  /* 0x00000001061b7824 */ /* 0x000fe200078e0213 */
[C---:B------:R-:W-:Y:S02]  /*0560*/  IADD3 R21, PT, PT, R10.reuse, R9, RZ ;  /* 0x000000090a157210 */ /* 0x040fe40007ffe0ff */
[-C--:B------:R-:W-:Y:S01]  /*0570*/  IADD3 R6, P3, PT, R23, R2.reuse, RZ ;  /* 0x0000000217067210 */ /* 0x080fe20007f7e0ff */
[----:B------:R-:W-:Y:S01]  /*0580*/  IMAD.X R9, RZ, RZ, R3, P0 ;  /* 0x000000ffff097224 */ /* 0x000fe200000e0603 */
[----:B------:R-:W-:Y:S01]  /*0590*/  IADD3 R25, PT, PT, R10, R19, RZ ;  /* 0x000000130a197210 */ /* 0x000fe20007ffe0ff */
[----:B------:R-:W-:Y:S01]  /*05a0*/  IMAD.IADD R23, R7, 0x1, R19 ;  /* 0x0000000107177824 */ /* 0x000fe200078e0213 */
[-C--:B------:R-:W-:Y:S01]  /*05b0*/  IADD3 R10, P0, PT, R21, R2.reuse, RZ ;  /* 0x00000002150a7210 */ /* 0x080fe20007f1e0ff */
[--C-:B------:R-:W-:Y:S01]  /*05c0*/  IMAD.X R7, RZ, RZ, R3.reuse, P3 ;  /* 0x000000ffff077224 */ /* 0x100fe200018e0603 */
[-C--:B0-----:R-:W-:Y:S01]  /*05d0*/  IADD3 R4, P3, PT, R11, R2.reuse, RZ ;  /* 0x000000020b047210 */ /* 0x081fe20007f7e0ff */
[----:B------:R-:W3:Y:S02]  /*05e0*/  LDG.E.U8 R8, desc[UR8][R8.64] ;  /* 0x0000000808087981 */ /* 0x000ee4000c1e1100 */
[--C-:B------:R-:W-:Y:S01]  /*05f0*/  IMAD.X R11, RZ, RZ, R3.reuse, P0 ;  /* 0x000000ffff0b7224 */ /* 0x100fe200000e0603 */
[-C--:B------:R-:W-:Y:S01]  /*0600*/  IADD3 R20, P0, PT, R27, R2.reuse, RZ ;  /* 0x000000021b147210 */ /* 0x080fe20007f1e0ff */
[----:B------:R-:W-:Y:S01]  /*0610*/  IMAD.X R5, RZ, RZ, R3, P3 ;  /* 0x000000ffff057224 */ /* 0x000fe200018e0603 */
[----:B------:R-:W-:Y:S01]  /*0620*/  IADD3 R22, P3, PT, R23, R2, RZ ;  /* 0x0000000217167210 */ /* 0x000fe20007f7e0ff */
[----:B------:R-:W3:Y:S01]  /*0630*/  LDG.E.U8 R7, desc[UR8][R6.64] ;  /* 0x0000000806077981 */ /* 0x000ee2000c1e1100 */
[----:B------:R-:W-:-:S03]  /*0640*/  IADD3.X R21, PT, PT, RZ, R3, RZ, P0, !PT ;  /* 0x00000003ff157210 */ /* 0x000fc600007fe4ff */
[----:B------:R-:W3:Y:S01]  /*0650*/  LDG.E.U8 R10, desc[UR8][R10.64] ;  /* 0x000000080a0a7981 */ /* 0x000ee2000c1e1100 */
[----:B------:R-:W-:Y:S01]  /*0660*/  IADD3 R24, P0, PT, R25, R2, RZ ;  /* 0x0000000219187210 */ /* 0x000fe20007f1e0ff */
[--C-:B------:R-:W-:Y:S02]  /*0670*/  IMAD.X R23, RZ, RZ, R3.reuse, P3 ;  /* 0x000000ffff177224 */ /* 0x100fe400018e0603 */
[----:B------:R-:W2:Y:S02]  /*0680*/  LDG.E.U8 R4, desc[UR8][R4.64] ;  /* 0x0000000804047981 */ /* 0x000ea4000c1e1100 */
[----:B------:R-:W-:Y:S02]  /*0690*/  IMAD.X R25, RZ, RZ, R3, P0 ;  /* 0x000000ffff197224 */ /* 0x000fe400000e0603 */
[----:B------:R-:W4:Y:S04]  /*06a0*/  LDG.E.U8 R21, desc[UR8][R20.64] ;  /* 0x0000000814157981 */ /* 0x000f28000c1e1100 */
[----:B------:R-:W4:Y:S04]  /*06b0*/  LDG.E.U8 R22, desc[UR8][R22.64] ;  /* 0x0000000816167981 */ /* 0x000f28000c1e1100 */
[----:B------:R-:W5:Y:S01]  /*06c0*/  LDG.E.U8 R25, desc[UR8][R24.64] ;  /* 0x0000000818197981 */ /* 0x000f62000c1e1100 */
[----:B------:R-:W-:Y:S01]  /*06d0*/  BSSY.RECONVERGENT B0, `(.L_x_0) ;  /* 0x0000010000007945 */ /* 0x000fe20003800200 */
[----:B------:R-:W-:-:S02]  /*06e0*/  PLOP3.LUT P0, PT, PT, PT, PT, 0x80, 0x8 ;  /* 0x000000000008781c */ /* 0x000fc40003f0f070 */
[----:B---3--:R-:W-:-:S04]  /*06f0*/  IADD3 R8, PT, PT, R10, R7, R8 ;  /* 0x000000070a087210 */ /* 0x008fc80007ffe008 */
[----:B--2---:R-:W-:-:S04]  /*0700*/  IADD3 R8, PT, PT, R17, R8, R4 ;  /* 0x0000000811087210 */ /* 0x004fc80007ffe004 */
[----:B----4-:R-:W-:-:S05]  /*0710*/  IADD3 R8, PT, PT, R22, R8, R21 ;  /* 0x0000000816087210 */ /* 0x010fca0007ffe015 */
[----:B-----5:R-:W-:-:S05]  /*0720*/  IMAD.IADD R8, R8, 0x1, R25 ;  /* 0x0000000108087824 */ /* 0x020fca00078e0219 */
[----:B------:R-:W-:-:S13]  /*0730*/  ISETP.NE.AND P3, PT, R8, 0x3, PT ;  /* 0x000000030800780c */ /* 0x000fda0003f65270 */
[----:B------:R-:W-:Y:S05]  /*0740*/  @!P3 BRA `(.L_x_1) ;  /* 0x000000000020b947 */ /* 0x000fea0003800000 */
[----:B------:R-:W-:-:S13]  /*0750*/  ISETP.NE.AND P0, PT, R8, 0x2, PT ;  /* 0x000000020800780c */ /* 0x000fda0003f05270 */
[----:B------:R-:W-:Y:S05]  /*0760*/  @P0 BRA `(.L_x_2) ;  /* 0x0000000000140947 */ /* 0x000fea0003800000 */
[----:B------:R-:W-:-:S04]  /*0770*/  IADD3 R4, P0, PT, R15, R2, RZ ;  /* 0x000000020f047210 */ /* 0x000fc80007f1e0ff */
[----:B------:R-:W-:-:S05]  /*0780*/  IADD3.X R5, PT, PT, RZ, R3, RZ, P0, !PT ;  /* 0x00000003ff057210 */ /* 0x000fca00007fe4ff */
[----:B------:R-:W2:Y:S02]  /*0790*/  LDG.E.U8 R4, desc[UR8][R4.64] ;  /* 0x0000000804047981 */ /* 0x000ea4000c1e1100 */
[----:B--2---:R-:W-:Y:S01]  /*07a0*/  ISETP.NE.AND P0, PT, R4, RZ, PT ;  /* 0x000000ff0400720c */ /* 0x004fe20003f05270 */
[----:B------:R-:W-:-:S12]  /*07b0*/  BRA `(.L_x_1) ;  /* 0x0000000000047947 */ /* 0x000fd80003800000 */
.L_x_2:
[----:B------:R-:W-:-:S13]  /*07c0*/  PLOP3.LUT P0, PT, PT, PT, PT, 0x8, 0x80 ;  /* 0x000000000080781c */ /* 0x000fda0003f0e170 */
.L_x_1:
[----:B------:R-:W-:Y:S05]  /*07d0*/  BSYNC.RECONVERGENT B0 ;  /* 0x0000000000007941 */ /* 0x000fea0003800200 */
.L_x_0:
[----:B------:R-:W-:Y:S01]  /*07e0*/  IADD3 R4, P3, PT, R15, UR10, RZ ;  /* 0x0000000a0f047c10 */ /* 0x000fe2000ff7e0ff */
[----:B------:R-:W-:Y:S01]  /*07f0*/  IMAD.IADD R15, R18, 0x1, R15 ;  /* 0x00000001120f7824 */ /* 0x000fe200078e020f */
[----:B------:R-:W-:-:S03]  /*0800*/  SEL R7, RZ, 0x1, !P0 ;  /* 0x00000001ff077807 */ /* 0x000fc60004000000 */
[----:B------:R-:W-:Y:S01]  /*0810*/  IMAD.X R5, RZ, RZ, UR11, P3 ;  /* 0x0000000bff057e24 */ /* 0x000fe200098e06ff */
[----:B------:R-:W-:-:S04]  /*0820*/  ISETP.GE.U32.AND P0, PT, R15, UR5, PT ;  /* 0x000000050f007c0c */ /* 0x000fc8000bf06070 */
[----:B------:R0:W-:Y:S09]  /*0830*/  STG.E.U8 desc[UR8][R4.64], R7 ;  /* 0x0000000704007986 */ /* 0x0001f2000c101108 */
[----:B------:R-:W-:Y:S05]  /*0840*/  @!P0 BRA `(.L_x_3) ;  /* 0xfffffff800848947 */ /* 0x000fea000383ffff */
[----:B------:R-:W-:Y:S05]  /*0850*/  EXIT ;  /* 0x000000000000794d */ /* 0x000fea0003800000 */
.L_x_4:
[----:B------:R-:W-:-:S00]  /*0860*/  BRA `(.L_x_4) ;  /* 0xfffffffc00fc7947 */ /* 0x000fc0000383ffff */
[----:B------:R-:W-:-:S00]  /*0870*/  NOP ;  /* 0x0000000000007918 */ /* 0x000fc00000000000 */
        /* <DEDUP_REMOVED lines=8> */
.L_x_10:


//--------------------- .text._Z8playTurnPhS_s    --------------------------
	.section	.text._Z8playTurnPhS_s,"ax",@progbits
	.align	128
        .global         _Z8playTurnPhS_s
        .type           _Z8playTurnPhS_s,@function
        .size           _Z8playTurnPhS_s,(.L_x_9 - _Z8playTurnPhS_s)
        .other          _Z8playTurnPhS_s,@"STO_CUDA_ENTRY STV_DEFAULT"
_Z8playTurnPhS_s:
.text._Z8playTurnPhS_s:
[----:B------:R-:W-:Y:S08]  /*0000*/  LDC R1, c[0x0][0x37c] ;  /* 0x0000df00ff017b82 */ /* 0x000ff00000000800 */
[----:B------:R-:W0:Y:S02]  /*0010*/  LDC.U16 R0, c[0x0][0x390] ;  /* 0x0000e400ff007b82 */ /* 0x000e240000000400 */
[----:B0-----:R-:W-:-:S02]  /*0020*/  PRMT R7, R0, 0x9910, RZ ;  /* 0x0000991000077816 */ /* 0x001fc400000000ff */
[----:B------:R-:W0:Y:S02]  /*0030*/  S2R R0, SR_TID.X ;  /* 0x0000000000007919 */ /* 0x000e240000002100 */
[-C--:B------:R-:W-:Y:S02]  /*0040*/  IABS R6, R7.reuse ;  /* 0x0000000700067213 */ /* 0x080fe40000000000 */
[----:B------:R-:W-:Y:S02]  /*0050*/  IABS R8, R7 ;  /* 0x0000000700087213 */ /* 0x000fe40000000000 */
[----:B------:R-:W1:Y:S03]  /*0060*/  I2F.RP R4, R6 ;  /* 0x0000000600047306 */ /* 0x000e660000209400 */
[----:B------:R-:W-:-:S05]  /*0070*/  IMAD.MOV R8, RZ, RZ, -R8 ;  /* 0x000000ffff087224 */ /* 0x000fca00078e0a08 */
[----:B-1----:R-:W1:Y:S01]  /*0080*/  MUFU.RCP R4, R4 ;  /* 0x0000000400047308 */ /* 0x002e620000001000 */
[----:B0-----:R-:W-:-:S04]  /*0090*/  IADD3 R5, PT, PT, R0, -0x1, R7 ;  /* 0xffffffff00057810 */ /* 0x001fc80007ffe007 */
[----:B------:R-:W-:Y:S01]  /*00a0*/  ISETP.GE.AND P2, PT, R5, RZ, PT ;  /* 0x000000ff0500720c */ /* 0x000fe20003f46270 */
[----:B-1----:R-:W-:Y:S01]  /*00b0*/  VIADD R2, R4, 0xffffffe ;  /* 0x0ffffffe04027836 */ /* 0x002fe20000000000 */
[----:B------:R-:W-:-:S03]  /*00c0*/  IABS R4, R5 ;  /* 0x0000000500047213 */ /* 0x000fc60000000000 */
[----:B------:R0:W1:Y:S02]  /*00d0*/  F2I.FTZ.U32.TRUNC.NTZ R3, R2 ;  /* 0x0000000200037305 */ /* 0x000064000021f000 */
[----:B0-----:R-:W-:Y:S02]  /*00e0*/  IMAD.MOV.U32 R2, RZ, RZ, RZ ;  /* 0x000000ffff027224 */ /* 0x001fe400078e00ff */
[----:B-1----:R-:W-:-:S04]  /*00f0*/  IMAD.MOV R9, RZ, RZ, -R3 ;  /* 0x000000ffff097224 */ /* 0x002fc800078e0a03 */
[----:B------:R-:W-:-:S04]  /*0100*/  IMAD R9, R9, R6, RZ ;  /* 0x0000000609097224 */ /* 0x000fc800078e02ff */
[----:B------:R-:W-:-:S04]  /*0110*/  IMAD.HI.U32 R3, R3, R9, R2 ;  /* 0x0000000903037227 */ /* 0x000fc800078e0002 */
[----:B------:R-:W-:Y:S02]  /*0120*/  IMAD.MOV.U32 R2, RZ, RZ, R8 ;  /* 0x000000ffff027224 */ /* 0x000fe400078e0008 */
[----:B------:R-:W-:-:S04]  /*0130*/  IMAD.HI.U32 R3, R3, R4, RZ ;  /* 0x0000000403037227 */ /* 0x000fc800078e00ff */
[----:B------:R-:W-:Y:S02]  /*0140*/  IMAD R3, R3, R2, R4 ;  /* 0x0000000203037224 */ /* 0x000fe400078e0204 */
[----:B------:R-:W0:Y:S01]  /*0150*/  S2R R4, SR_TID.Y ;  /* 0x0000000000047919 */ /* 0x000e220000002200 */
[----:B------:R-:W-:Y:S02]  /*0160*/  VIADD R2, R0, 0x1 ;  /* 0x0000000100027836 */ /* 0x000fe40000000000 */
[----:B------:R-:W-:-:S03]  /*0170*/  ISETP.GT.U32.AND P0, PT, R6, R3, PT ;  /* 0x000000030600720c */ /* 0x000fc60003f04070 */
[----:B------:R-:W-:-:S10]  /*0180*/  PRMT R10, R2, 0x9910, RZ ;  /* 0x00009910020a7816 */ /* 0x000fd400000000ff */
[----:B------:R-:W-:Y:S01]  /*0190*/  @!P0 IMAD.IADD R3, R3, 0x1, -R6 ;  /* 0x0000000103038824 */ /* 0x000fe200078e0a06 */
[----:B------:R-:W-:-:S04]  /*01a0*/  ISETP.NE.AND P0, PT, R7, RZ, PT ;  /* 0x000000ff0700720c */ /* 0x000fc80003f05270 */
[----:B------:R-:W-:-:S13]  /*01b0*/  ISETP.GT.U32.AND P1, PT, R6, R3, PT ;  /* 0x000000030600720c */ /* 0x000fda0003f24070 */
[----:B------:R-:W-:Y:S01]  /*01c0*/  @!P1 IMAD.IADD R3, R3, 0x1, -R6 ;  /* 0x0000000103039824 */ /* 0x000fe200078e0a06 */
[----:B------:R-:W-:-:S03]  /*01d0*/  MOV R6, 0x210 ;  /* 0x0000021000067802 */ /* 0x000fc60000000f00 */
[----:B------:R-:W-:Y:S01]  /*01e0*/  @!P2 IMAD.MOV R3, RZ, RZ, -R3 ;  /* 0x000000ffff03a224 */ /* 0x000fe200078e0a03 */
[----:B0-----:R-:W-:-:S07]  /*01f0*/  @!P0 LOP3.LUT R3, RZ, R7, RZ, 0x33, !PT ;  /* 0x00000007ff038212 */ /* 0x001fce00078e33ff */
[----:B------:R-:W-:Y:S05]  /*0200*/  CALL.REL.NOINC `($__internal_0_$__cuda_sm20_rem_s16) ;  /* 0x0000000400a87944 */ /* 0x000fea0003c00000 */
[----:B------:R-:W0:Y:S01]  /*0210*/  LDC.U16 R6, c[0x0][0x390] ;  /* 0x0000e400ff067b82 */ /* 0x000e220000000400 */
[----:B------:R-:W-:-:S05]  /*0220*/  VIADD R2, R4, 0x1 ;  /* 0x0000000104027836 */ /* 0x000fca0000000000 */
[----:B------:R-:W-:Y:S02]  /*0230*/  PRMT R10, R2, 0x9910, RZ ;  /* 0x00009910020a7816 */ /* 0x000fe400000000ff */
[----:B------:R-:W-:Y:S02]  /*0240*/  LOP3.LUT R2, R5, 0xffff, RZ, 0xc0, !PT ;  /* 0x0000ffff05027812 */ /* 0x000fe400078ec0ff */
[----:B0-----:R-:W-:Y:S02]  /*0250*/  PRMT R7, R6, 0x9910, RZ ;  /* 0x0000991006077816 */ /* 0x001fe400000000ff */
[----:B------:R-:W-:-:S07]  /*0260*/  MOV R6, 0x280 ;  /* 0x0000028000067802 */ /* 0x000fce0000000f00 */
[----:B------:R-:W-:Y:S05]  /*0270*/  CALL.REL.NOINC `($__internal_0_$__cuda_sm20_rem_s16) ;  /* 0x00000004008c7944 */ /* 0x000fea0003c00000 */
[-C--:B------:R-:W-:Y:S01]  /*0280*/  IABS R11, R7.reuse ;  /* 0x00000007000b7213 */ /* 0x080fe20000000000 */
[----:B------:R-:W0:Y:S01]  /*0290*/  LDCU.U16 UR4, c[0x0][0x390] ;  /* 0x00007200ff0477ac */ /* 0x000e220008000400 */
[----:B------:R-:W-:Y:S02]  /*02a0*/  IADD3 R6, PT, PT, R4, -0x1, R7 ;  /* 0xffffffff04067810 */ /* 0x000fe40007ffe007 */
[----:B------:R-:W1:Y:S01]  /*02b0*/  I2F.RP R10, R11 ;  /* 0x0000000b000a7306 */ /* 0x000e620000209400 */
[----:B------:R-:W-:Y:S01]  /*02c0*/  IABS R14, R7 ;  /* 0x00000007000e7213 */ /* 0x000fe20000000000 */
[----:B------:R-:W2:Y:S01]  /*02d0*/  LDCU.64 UR8, c[0x0][0x380] ;  /* 0x00007000ff0877ac */ /* 0x000ea20008000a00 */
[----:B------:R-:W-:Y:S02]  /*02e0*/  PRMT R5, R5, 0x9910, RZ ;  /* 0x0000991005057816 */ /* 0x000fe400000000ff */
[----:B------:R-:W-:Y:S01]  /*02f0*/  ISETP.GE.AND P1, PT, R6, RZ, PT ;  /* 0x000000ff0600720c */ /* 0x000fe20003f26270 */
[----:B------:R-:W-:Y:S01]  /*0300*/  IMAD.MOV R14, RZ, RZ, -R14 ;  /* 0x000000ffff0e7224 */ /* 0x000fe200078e0a0e */
[----:B------:R-:W-:Y:S01]  /*0310*/  ISETP.NE.AND P2, PT, R7, RZ, PT ;  /* 0x000000ff0700720c */ /* 0x000fe20003f45270 */
[----:B------:R-:W3:Y:S01]  /*0320*/  LDCU.64 UR6, c[0x0][0x358] ;  /* 0x00006b00ff0677ac */ /* 0x000ee20008000a00 */
[----:B------:R-:W-:Y:S01]  /*0330*/  PRMT R4, R4, 0x9910, RZ ;  /* 0x0000991004047816 */ /* 0x000fe200000000ff */
[----:B-1----:R-:W1:Y:S01]  /*0340*/  MUFU.RCP R10, R10 ;  /* 0x0000000a000a7308 */ /* 0x002e620000001000 */
[----:B0-----:R-:W-:-:S06]  /*0350*/  UPRMT UR4, UR4, 0x9910, URZ ;  /* 0x0000991004047896 */ /* 0x001fcc00080000ff */
[----:B------:R-:W-:Y:S02]  /*0360*/  IMAD R5, R5, UR4, RZ ;  /* 0x0000000405057c24 */ /* 0x000fe4000f8e02ff */
[----:B-1----:R-:W-:-:S04]  /*0370*/  VIADD R8, R10, 0xffffffe ;  /* 0x0ffffffe0a087836 */ /* 0x002fc80000000000 */
[----:B------:R0:W1:Y:S02]  /*0380*/  F2I.FTZ.U32.TRUNC.NTZ R9, R8 ;  /* 0x0000000800097305 */ /* 0x000064000021f000 */
[----:B0-----:R-:W-:Y:S02]  /*0390*/  IMAD.MOV.U32 R8, RZ, RZ, RZ ;  /* 0x000000ffff087224 */ /* 0x001fe400078e00ff */
[----:B-1----:R-:W-:-:S04]  /*03a0*/  IMAD.MOV R12, RZ, RZ, -R9 ;  /* 0x000000ffff0c7224 */ /* 0x002fc800078e0a09 */
[----:B------:R-:W-:Y:S01]  /*03b0*/  IMAD R13, R12, R11, RZ ;  /* 0x0000000b0c0d7224 */ /* 0x000fe200078e02ff */
[----:B------:R-:W-:-:S03]  /*03c0*/  IABS R12, R6 ;  /* 0x00000006000c7213 */ /* 0x000fc60000000000 */
[----:B------:R-:W-:-:S04]  /*03d0*/  IMAD.HI.U32 R10, R9, R13, R8 ;  /* 0x0000000d090a7227 */ /* 0x000fc800078e0008 */
[----:B------:R-:W-:Y:S02]  /*03e0*/  IMAD.MOV.U32 R9, RZ, RZ, R12 ;  /* 0x000000ffff097224 */ /* 0x000fe400078e000c */
[----:B------:R-:W-:Y:S02]  /*03f0*/  IMAD.MOV.U32 R12, RZ, RZ, R14 ;  /* 0x000000ffff0c7224 */ /* 0x000fe400078e000e */
[----:B------:R-:W-:-:S04]  /*0400*/  IMAD.HI.U32 R8, R10, R9, RZ ;  /* 0x000000090a087227 */ /* 0x000fc800078e00ff */
[----:B------:R-:W-:-:S05]  /*0410*/  IMAD R8, R8, R12, R9 ;  /* 0x0000000c08087224 */ /* 0x000fca00078e0209 */
[----:B------:R-:W-:-:S13]  /*0420*/  ISETP.GT.U32.AND P0, PT, R11, R8, PT ;  /* 0x000000080b00720c */ /* 0x000fda0003f04070 */
[----:B------:R-:W-:-:S05]  /*0430*/  @!P0 IMAD.IADD R8, R8, 0x1, -R11 ;  /* 0x0000000108088824 */ /* 0x000fca00078e0a0b */
[----:B------:R-:W-:-:S13]  /*0440*/  ISETP.GT.U32.AND P0, PT, R11, R8, PT ;  /* 0x000000080b00720c */ /* 0x000fda0003f04070 */
[----:B------:R-:W-:Y:S01]  /*0450*/  @!P0 IMAD.IADD R8, R8, 0x1, -R11 ;  /* 0x0000000108088824 */ /* 0x000fe200078e0a0b */
[----:B------:R-:W-:Y:S01]  /*0460*/  PRMT R11, R5, 0x9910, RZ ;  /* 0x00009910050b7816 */ /* 0x000fe200000000ff */
[----:B------:R-:W-:Y:S02]  /*0470*/  IMAD.MOV.U32 R5, RZ, RZ, R4 ;  /* 0x000000ffff057224 */ /* 0x000fe400078e0004 */
[----:B------:R-:W-:Y:S02]  /*0480*/  IMAD.MOV.U32 R4, RZ, RZ, R8 ;  /* 0x000000ffff047224 */ /* 0x000fe400078e0008 */
[--C-:B------:R-:W-:Y:S02]  /*0490*/  IMAD.IADD R9, R3, 0x1, R11.reuse ;  /* 0x0000000103097824 */ /* 0x100fe400078e020b */
[----:B------:R-:W-:Y:S01]  /*04a0*/  @!P1 IMAD.MOV R4, RZ, RZ, -R4 ;  /* 0x000000ffff049224 */ /* 0x000fe200078e0a04 */
[----:B------:R-:W-:Y:S01]  /*04b0*/  @!P2 LOP3.LUT R4, RZ, R7, RZ, 0x33, !PT ;  /* 0x00000007ff04a212 */ /* 0x000fe200078e33ff */
[----:B------:R-:W-:Y:S01]  /*04c0*/  IMAD R5, R5, UR4, RZ ;  /* 0x0000000405057c24 */ /* 0x000fe2000f8e02ff */
[----:B--2---:R-:W-:Y:S01]  /*04d0*/  IADD3 R8, P0, PT, R9, UR8, RZ ;  /* 0x0000000809087c10 */ /* 0x004fe2000ff1e0ff */
[----:B------:R-:W-:Y:S01]  /*04e0*/  IMAD.IADD R13, R11, 0x1, R0 ;  /* 0x000000010b0d7824 */ /* 0x000fe200078e0200 */
[----:B------:R-:W-:Y:S01]  /*04f0*/  PRMT R7, R4, 0x9910, RZ ;  /* 0x0000991004077816 */ /* 0x000fe200000000ff */
[----:B------:R-:W-:Y:S01]  /*0500*/  IMAD.IADD R11, R2, 0x1, R11 ;  /* 0x00000001020b7824 */ /* 0x000fe200078e020b */
[----:B------:R-:W-:-:S02]  /*0510*/  LEA.HI.X.SX32 R9, R9, UR9, 0x1, P0 ;  /* 0x0000000909097c11 */ /* 0x000fc400080f0eff */
[----:B------:R-:W-:Y:S01]  /*0520*/  PRMT R6, R5, 0x9910, RZ ;  /* 0x0000991005067816 */ /* 0x000fe200000000ff */
[----:B------:R-:W-:Y:S01]  /*0530*/  IMAD R7, R7, UR4, RZ ;  /* 0x0000000407077c24 */ /* 0x000fe2000f8e02ff */
[----:B------:R-:W-:Y:S01]  /*0540*/  IADD3 R14, P0, PT, R13, UR8, RZ ;  /* 0x000000080d0e7c10 */ /* 0x000fe2000ff1e0ff */
[----:B---3--:R0:W2:Y:S01]  /*0550*/  LDG.E.U8 R4, desc[UR6][R8.64] ;  /* 0x0000000608047981 */ /* 0x0080a2000c1e1100 */
[----:B------:R-:W-:Y:S01]  /*0560*/  IADD3 R10, P1, PT, R11, UR8, RZ ;  /* 0x000000080b0a7c10 */ /* 0x000fe2000ff3e0ff */
[--C-:B------:R-:W-:Y:S01]  /*0570*/  IMAD.IADD R12, R3, 0x1, R6.reuse ;  /* 0x00000001030c7824 */ /* 0x100fe200078e0206 */
[----:B------:R-:W-:Y:S01]  /*0580*/  LEA.HI.X.SX32 R15, R13, UR9, 0x1, P0 ;  /* 0x000000090d0f7c11 */ /* 0x000fe200080f0eff */
[----:B------:R-:W-:Y:S01]  /*0590*/  IMAD.IADD R13, R2, 0x1, R6 ;  /* 0x00000001020d7824 */ /* 0x000fe200078e0206 */
[----:B------:R-:W-:Y:S02]  /*05a0*/  PRMT R19, R7, 0x9910, RZ ;  /* 0x0000991007137816 */ /* 0x000fe400000000ff */
[----:B------:R-:W-:Y:S01]  /*05b0*/  LEA.HI.X.SX32 R11, R11, UR9, 0x1, P1 ;  /* 0x000000090b0b7c11 */ /* 0x000fe200088f0eff */
[----:B------:R1:W2:Y:S01]  /*05c0*/  LDG.E.U8 R17, desc[UR6][R14.64] ;  /* 0x000000060e117981 */ /* 0x0002a2000c1e1100 */
[C---:B------:R-:W-:Y:S01]  /*05d0*/  IADD3 R6, P0, PT, R12.reuse, UR8, RZ ;  /* 0x000000080c067c10 */ /* 0x040fe2000ff1e0ff */
[----:B------:R-:W-:Y:S01]  /*05e0*/  IMAD.IADD R16, R19, 0x1, R0 ;  /* 0x0000000113107824 */ /* 0x000fe200078e0200 */
[----:B0-----:R-:W-:Y:S01]  /*05f0*/  IADD3 R8, P1, PT, R13, UR8, RZ ;  /* 0x000000080d087c10 */ /* 0x001fe2000ff3e0ff */
[--C-:B------:R-:W-:Y:S01]  /*0600*/  IMAD.IADD R3, R3, 0x1, R19.reuse ;  /* 0x0000000103037824 */ /* 0x100fe200078e0213 */
[----:B------:R-:W-:Y:S01]  /*0610*/  LEA.HI.X.SX32 R7, R12, UR9, 0x1, P0 ;  /* 0x000000090c077c11 */ /* 0x000fe200080f0eff */
[----:B------:R-:W-:Y:S01]  /*0620*/  IMAD.IADD R19, R2, 0x1, R19 ;  /* 0x0000000102137824 */ /* 0x000fe200078e0213 */
[----:B------:R-:W-:Y:S01]  /*0630*/  LEA.HI.X.SX32 R9, R13, UR9, 0x1, P1 ;  /* 0x000000090d097c11 */ /* 0x000fe200088f0eff */
[----:B------:R-:W2:Y:S01]  /*0640*/  LDG.E.U8 R10, desc[UR6][R10.64] ;  /* 0x000000060a0a7981 */ /* 0x000ea2000c1e1100 */
[----:B------:R-:W-:-:S02]  /*0650*/  IADD3 R12, P1, PT, R16, UR8, RZ ;  /* 0x00000008100c7c10 */ /* 0x000fc4000ff3e0ff */
[C---:B------:R-:W-:Y:S01]  /*0660*/  IADD3 R2, P0, PT, R3.reuse, UR8, RZ ;  /* 0x0000000803027c10 */ /* 0x040fe2000ff1e0ff */
[----:B------:R-:W3:Y:S01]  /*0670*/  LDG.E.U8 R7, desc[UR6][R6.64] ;  /* 0x0000000606077981 */ /* 0x000ee2000c1e1100 */
[----:B------:R-:W-:Y:S02]  /*0680*/  LEA.HI.X.SX32 R13, R16, UR9, 0x1, P1 ;  /* 0x00000009100d7c11 */ /* 0x000fe400088f0eff */
[----:B------:R-:W-:Y:S01]  /*0690*/  LEA.HI.X.SX32 R3, R3, UR9, 0x1, P0 ;  /* 0x0000000903037c11 */ /* 0x000fe200080f0eff */
[----:B------:R-:W3:Y:S01]  /*06a0*/  LDG.E.U8 R8, desc[UR6][R8.64] ;  /* 0x0000000608087981 */ /* 0x000ee2000c1e1100 */
[----:B-1----:R-:W-:-:S03]  /*06b0*/  IADD3 R14, P1, PT, R19, UR8, RZ ;  /* 0x00000008130e7c10 */ /* 0x002fc6000ff3e0ff */
[----:B------:R-:W4:Y:S01]  /*06c0*/  LDG.E.U8 R12, desc[UR6][R12.64] ;  /* 0x000000060c0c7981 */ /* 0x000f22000c1e1100 */
[----:B------:R-:W-:-:S03]  /*06d0*/  LEA.HI.X.SX32 R15, R19, UR9, 0x1, P1 ;  /* 0x00000009130f7c11 */ /* 0x000fc600088f0eff */
[----:B------:R-:W4:Y:S04]  /*06e0*/  LDG.E.U8 R3, desc[UR6][R2.64] ;  /* 0x0000000602037981 */ /* 0x000f28000c1e1100 */
[----:B------:R-:W5:Y:S01]  /*06f0*/  LDG.E.U8 R15, desc[UR6][R14.64] ;  /* 0x000000060e0f7981 */ /* 0x000f62000c1e1100 */
[----:B------:R-:W-:Y:S01]  /*0700*/  BSSY.RECONVERGENT B0, `(.L_x_5) ;  /* 0x0000013000007945 */ /* 0x000fe20003800200 */
[----:B------:R-:W-:Y:S01]  /*0710*/  PLOP3.LUT P0, PT, PT, PT, PT, 0x80, 0x8 ;  /* 0x000000000008781c */ /* 0x000fe20003f0f070 */
[----:B------:R-:W-:Y:S01]  /*0720*/  IMAD.IADD R0, R5, 0x1, R0 ;  /* 0x0000000105007824 */ /* 0x000fe200078e0200 */
[----:B--2---:R-:W-:-:S04]  /*0730*/  IADD3 R4, PT, PT, R10, R17, R4 ;  /* 0x000000110a047210 */ /* 0x004fc80007ffe004 */
[----:B---3--:R-:W-:-:S04]  /*0740*/  IADD3 R4, PT, PT, R8, R4, R7 ;  /* 0x0000000408047210 */ /* 0x008fc80007ffe007 */
[----:B----4-:R-:W-:-:S05]  /*0750*/  IADD3 R4, PT, PT, R12, R4, R3 ;  /* 0x000000040c047210 */ /* 0x010fca0007ffe003 */
[----:B-----5:R-:W-:-:S05]  /*0760*/  IMAD.IADD R4, R4, 0x1, R15 ;  /* 0x0000000104047824 */ /* 0x020fca00078e020f */
[----:B------:R-:W-:-:S04]  /*0770*/  PRMT R4, R4, 0x9910, RZ ;  /* 0x0000991004047816 */ /* 0x000fc800000000ff */
[----:B------:R-:W-:-:S13]  /*0780*/  ISETP.NE.AND P1, PT, R4, 0x3, PT ;  /* 0x000000030400780c */ /* 0x000fda0003f25270 */
[----:B------:R-:W-:Y:S05]  /*0790*/  @!P1 BRA `(.L_x_6) ;  /* 0x0000000000249947 */ /* 0x000fea0003800000 */
[----:B------:R-:W-:-:S13]  /*07a0*/  ISETP.NE.AND P0, PT, R4, 0x2, PT ;  /* 0x000000020400780c */ /* 0x000fda0003f05270 */
[----:B------:R-:W-:Y:S05]  /*07b0*/  @P0 BRA `(.L_x_7) ;  /* 0x0000000000180947 */ /* 0x000fea0003800000 */
[----:B------:R-:W-:-:S04]  /*07c0*/  PRMT R3, R0, 0x9910, RZ ;  /* 0x0000991000037816 */ /* 0x000fc800000000ff */
[----:B------:R-:W-:-:S04]  /*07d0*/  IADD3 R2, P0, PT, R3, UR8, RZ ;  /* 0x0000000803027c10 */ /* 0x000fc8000ff1e0ff */
[----:B------:R-:W-:-:S05]  /*07e0*/  LEA.HI.X.SX32 R3, R3, UR9, 0x1, P0 ;  /* 0x0000000903037c11 */ /* 0x000fca00080f0eff */
[----:B------:R-:W2:Y:S02]  /*07f0*/  LDG.E.U8 R2, desc[UR6][R2.64] ;  /* 0x0000000602027981 */ /* 0x000ea4000c1e1100 */
[----:B--2---:R-:W-:Y:S01]  /*0800*/  ISETP.NE.AND P0, PT, R2, RZ, PT ;  /* 0x000000ff0200720c */ /* 0x004fe20003f05270 */
[----:B------:R-:W-:-:S12]  /*0810*/  BRA `(.L_x_6) ;  /* 0x0000000000047947 */ /* 0x000fd80003800000 */
.L_x_7:
[----:B------:R-:W-:-:S13]  /*0820*/  PLOP3.LUT P0, PT, PT, PT, PT, 0x8, 0x80 ;  /* 0x000000000080781c */ /* 0x000fda0003f0e170 */
.L_x_6:
[----:B------:R-:W-:Y:S05]  /*0830*/  BSYNC.RECONVERGENT B0 ;  /* 0x0000000000007941 */ /* 0x000fea0003800200 */
.L_x_5:
[----:B------:R-:W0:Y:S01]  /*0840*/  LDCU.64 UR4, c[0x0][0x388] ;  /* 0x00007100ff0477ac */ /* 0x000e220008000a00 */
[----:B------:R-:W-:Y:S02]  /*0850*/  PRMT R0, R0, 0x9910, RZ ;  /* 0x0000991000007816 */ /* 0x000fe400000000ff */
[----:B------:R-:W-:Y:S02]  /*0860*/  SEL R5, RZ, 0x1, !P0 ;  /* 0x00000001ff057807 */ /* 0x000fe40004000000 */
[----:B0-----:R-:W-:-:S04]  /*0870*/  IADD3 R2, P1, PT, R0, UR4, RZ ;  /* 0x0000000400027c10 */ /* 0x001fc8000ff3e0ff */
[----:B------:R-:W-:-:S05]  /*0880*/  LEA.HI.X.SX32 R3, R0, UR5, 0x1, P1 ;  /* 0x0000000500037c11 */ /* 0x000fca00088f0eff */
[----:B------:R-:W-:Y:S01]  /*0890*/  STG.E.U8 desc[UR6][R2.64], R5 ;  /* 0x0000000502007986 */ /* 0x000fe2000c101106 */
[----:B------:R-:W-:Y:S05]  /*08a0*/  EXIT ;  /* 0x000000000000794d */ /* 0x000fea0003800000 */
        .weak           $__internal_0_$__cuda_sm20_rem_s16
        .type           $__internal_0_$__cuda_sm20_rem_s16,@function
        .size           $__internal_0_$__cuda_sm20_rem_s16,(.L_x_9 - $__internal_0_$__cuda_sm20_rem_s16)
$__internal_0_$__cuda_sm20_rem_s16:
[----:B------:R-:W-:Y:S01]  /*08b0*/  IABS R11, R7 ;  /* 0x00000007000b7213 */ /* 0x000fe20000000000 */
[----:B------:R-:W-:Y:S01]  /*08c0*/  IMAD.MOV.U32 R8, RZ, RZ, 0x4b800000 ;  /* 0x4b800000ff087424 */ /* 0x000fe200078e00ff */
[----:B------:R-:W-:Y:S02]  /*08d0*/  IABS R12, R10 ;  /* 0x0000000a000c7213 */ /* 0x000fe40000000000 */
[----:B------:R-:W0:Y:S02]  /*08e0*/  I2F.U16 R5, R11 ;  /* 0x0000000b00057306 */ /* 0x000e240000101000 */
[C---:B0-----:R-:W-:Y:S02]  /*08f0*/  FSETP.GEU.AND P1, PT, |R5|.reuse, 1.175494350822287508e-38, PT ;  /* 0x008000000500780b */ /* 0x041fe40003f2e200 */
[----:B------:R-:W-:Y:S02]  /*0900*/  FSETP.GT.AND P0, PT, |R5|, 8.50705917302346158658e+37, PT ;  /* 0x7e8000000500780b */ /* 0x000fe40003f04200 */
[----:B------:R-:W-:-:S04]  /*0910*/  FSEL R8, R8, 1, !P1 ;  /* 0x3f80000008087808 */ /* 0x000fc80004800000 */
[----:B------:R-:W-:Y:S02]  /*0920*/  FSEL R8, R8, 0.25, !P0 ;  /* 0x3e80000008087808 */ /* 0x000fe40004000000 */
[----:B------:R-:W-:-:S03]  /*0930*/  ISETP.NE.AND P0, PT, R7, RZ, PT ;  /* 0x000000ff0700720c */ /* 0x000fc60003f05270 */
[----:B------:R-:W-:Y:S02]  /*0940*/  FMUL R9, R5, R8 ;  /* 0x0000000805097220 */ /* 0x000fe40000400000 */
[----:B------:R-:W-:Y:S08]  /*0950*/  I2F.U16.RZ R5, R12 ;  /* 0x0000000c00057306 */ /* 0x000ff0000010d000 */
[----:B------:R-:W0:Y:S02]  /*0960*/  MUFU.RCP R9, R9 ;  /* 0x0000000900097308 */ /* 0x000e240000001000 */
[----:B0-----:R-:W-:Y:S01]  /*0970*/  FMUL R8, R8, R9 ;  /* 0x0000000908087220 */ /* 0x001fe20000400000 */
[----:B------:R-:W-:-:S03]  /*0980*/  SHF.R.U32.HI R9, RZ, 0x1f, R10 ;  /* 0x0000001fff097819 */ /* 0x000fc6000001160a */
[----:B------:R-:W-:Y:S02]  /*0990*/  VIADD R8, R8, 0x2 ;  /* 0x0000000208087836 */ /* 0x000fe40000000000 */
[----:B------:R-:W-:Y:S02]  /*09a0*/  IMAD.MOV R10, RZ, RZ, -R9 ;  /* 0x000000ffff0a7224 */ /* 0x000fe400078e0a09 */
[----:B------:R-:W-:Y:S01]  /*09b0*/  FMUL.RZ R8, R5, R8 ;  /* 0x0000000805087220 */ /* 0x000fe2000040c000 */
[----:B------:R-:W-:-:S05]  /*09c0*/  IABS R5, R7 ;  /* 0x0000000700057213 */ /* 0x000fca0000000000 */
[----:B------:R-:W0:Y:S01]  /*09d0*/  F2I.U32.TRUNC.NTZ R8, R8 ;  /* 0x0000000800087305 */ /* 0x000e22000020f000 */
[----:B------:R-:W-:Y:S01]  /*09e0*/  IMAD.MOV R11, RZ, RZ, -R5 ;  /* 0x000000ffff0b7224 */ /* 0x000fe200078e0a05 */
[----:B0-----:R-:W-:Y:S01]  /*09f0*/  LOP3.LUT R5, R8, 0xffff, RZ, 0xc0, !PT ;  /* 0x0000ffff08057812 */ /* 0x001fe200078ec0ff */
[----:B------:R-:W-:-:S04]  /*0a00*/  IMAD.MOV.U32 R8, RZ, RZ, R6 ;  /* 0x000000ffff087224 */ /* 0x000fc800078e0006 */
[----:B------:R-:W-:-:S05]  /*0a10*/  IMAD R5, R5, R11, R12 ;  /* 0x0000000b05057224 */ /* 0x000fca00078e020c */
[----:B------:R-:W-:-:S05]  /*0a20*/  LOP3.LUT R10, R10, R5, RZ, 0x3c, !PT ;  /* 0x000000050a0a7212 */ /* 0x000fca00078e3cff */
[----:B------:R-:W-:Y:S02]  /*0a30*/  IMAD.IADD R5, R9, 0x1, R10 ;  /* 0x0000000109057824 */ /* 0x000fe400078e020a */
[----:B------:R-:W-:Y:S02]  /*0a40*/  IMAD.MOV.U32 R9, RZ, RZ, 0x0 ;  /* 0x00000000ff097424 */ /* 0x000fe400078e00ff */
[----:B------:R-:W-:Y:S02]  /*0a50*/  @!P0 IMAD.MOV.U32 R5, RZ, RZ, -0x1 ;  /* 0xffffffffff058424 */ /* 0x000fe400078e00ff */
[----:B------:R-:W-:Y:S05]  /*0a60*/  RET.REL.NODEC R8 `(_Z8playTurnPhS_s) ;  /* 0xfffffff408647950 */ /* 0x000fea0003c3ffff */
.L_x_8:
        /* <DEDUP_REMOVED lines=9> */
.L_x_9:


//--------------------- .nv.shared.reserved.0     --------------------------
	.section	.nv.shared.reserved.0,"aw",@nobits
	.weak		__nv_reservedSMEM_offset_0_alias
	.size		__nv_reservedSMEM_offset_0_alias, 0, 64
	.other		__nv_reservedSMEM_offset_0_alias,@"STO_CUDA_RESERVED_SHARED STV_DEFAULT"
__nv_reservedSMEM_offset_0_alias:
	.zero		0
	.zero		64


//--------------------- .nv.constant0._Z16simpleLifeKernelPKhPhj --------------------------
	.section	.nv.constant0._Z16simpleLifeKernelPKhPhj,"a",@progbits
	.sectionflags	@""
	.align	4
.nv.constant0._Z16simpleLifeKernelPKhPhj:
	.zero		916


//--------------------- .nv.constant0._Z8playTurnPhS_s --------------------------
	.section	.nv.constant0._Z8playTurnPhS_s,"a",@progbits
	.sectionflags	@""
	.align	4
.nv.constant0._Z8playTurnPhS_s:
	.zero		914


//--------------------- SYMBOLS --------------------------

	.type		.nv.reservedSmem.offset0,@object
	.size		.nv.reservedSmem.offset0,0x4
